//
// Generated by NVIDIA NVVM Compiler
//
// Compiler Build ID: CL-36424714
// Cuda compilation tools, release 13.0, V13.0.88
// Based on NVVM 20.0.0
//

.version 9.0
.target sm_100
.address_size 64

	// .globl	_Z12addmm_kernelPfS_S_S_iii
.extern .func  (.param .b32 func_retval0) vprintf
(
	.param .b64 vprintf_param_0,
	.param .b64 vprintf_param_1
)
;
.global .align 1 .b8 $str[66] = {66, 108, 111, 99, 107, 68, 105, 109, 46, 120, 58, 32, 37, 100, 44, 32, 66, 108, 111, 99, 107, 73, 100, 46, 120, 58, 32, 37, 100, 44, 32, 84, 114, 101, 97, 100, 73, 100, 46, 120, 58, 32, 37, 100, 44, 32, 114, 111, 119, 32, 61, 32, 37, 100, 44, 32, 99, 111, 108, 32, 61, 32, 37, 100, 10};

.visible .entry _Z12addmm_kernelPfS_S_S_iii(
	.param .u64 .ptr .align 1 _Z12addmm_kernelPfS_S_S_iii_param_0,
	.param .u64 .ptr .align 1 _Z12addmm_kernelPfS_S_S_iii_param_1,
	.param .u64 .ptr .align 1 _Z12addmm_kernelPfS_S_S_iii_param_2,
	.param .u64 .ptr .align 1 _Z12addmm_kernelPfS_S_S_iii_param_3,
	.param .u32 _Z12addmm_kernelPfS_S_S_iii_param_4,
	.param .u32 _Z12addmm_kernelPfS_S_S_iii_param_5,
	.param .u32 _Z12addmm_kernelPfS_S_S_iii_param_6
)
{
	.local .align 8 .b8 	__local_depot0[24];
	.reg .b64 	%SP;
	.reg .b64 	%SPL;
	.reg .pred 	%p<14>;
	.reg .b32 	%r<57>;
	.reg .b32 	%f<71>;
	.reg .b64 	%rd<54>;

	mov.u64 	%SPL, __local_depot0;
	cvta.local.u64 	%SP, %SPL;
	ld.param.u64 	%rd6, [_Z12addmm_kernelPfS_S_S_iii_param_0];
	ld.param.u64 	%rd7, [_Z12addmm_kernelPfS_S_S_iii_param_1];
	ld.param.u64 	%rd8, [_Z12addmm_kernelPfS_S_S_iii_param_2];
	ld.param.u64 	%rd9, [_Z12addmm_kernelPfS_S_S_iii_param_3];
	ld.param.u32 	%r30, [_Z12addmm_kernelPfS_S_S_iii_param_4];
	ld.param.u32 	%r31, [_Z12addmm_kernelPfS_S_S_iii_param_5];
	ld.param.u32 	%r32, [_Z12addmm_kernelPfS_S_S_iii_param_6];
	cvta.to.global.u64 	%rd1, %rd7;
	cvta.to.global.u64 	%rd2, %rd6;
	cvta.to.global.u64 	%rd3, %rd9;
	cvta.to.global.u64 	%rd4, %rd8;
	add.u64 	%rd10, %SP, 0;
	add.u64 	%rd5, %SPL, 0;
	mov.u32 	%r1, %tid.x;
	mul.lo.s32 	%r2, %r31, %r30;
	setp.ge.s32 	%p1, %r1, %r2;
	@%p1 bra 	$L__BB0_20;
	mov.u32 	%r3, %ntid.x;
	mov.u32 	%r4, %ctaid.x;
	setp.gt.s32 	%p2, %r32, 0;
	mov.u32 	%r56, %r1;
	@%p2 bra 	$L__BB0_2;
	bra.uni 	$L__BB0_17;
$L__BB0_2:
	and.b32  	%r5, %r32, 7;
	and.b32  	%r6, %r32, 3;
	and.b32  	%r7, %r32, 2147483640;
	and.b32  	%r8, %r32, 1;
	neg.s32 	%r9, %r7;
	shl.b32 	%r10, %r31, 3;
	mov.u64 	%rd19, $str;
	mul.wide.s32 	%rd45, %r31, 4;
	mov.u32 	%r49, %r1;
$L__BB0_3:
	div.s32 	%r12, %r49, %r31;
	mul.lo.s32 	%r37, %r12, %r31;
	sub.s32 	%r13, %r49, %r37;
	setp.ge.s32 	%p5, %r12, %r30;
	@%p5 bra 	$L__BB0_16;
	setp.lt.u32 	%p6, %r32, 8;
	cvta.to.local.u64 	%rd18, %rd10;
	st.local.v2.u32 	[%rd18], {%r3, %r4};
	st.local.v2.u32 	[%rd18+8], {%r1, %r12};
	st.local.u32 	[%rd18+16], %r13;
	cvta.global.u64 	%rd20, %rd19;
	{ // callseq 1, 0
	.param .b64 param0;
	st.param.b64 	[param0], %rd20;
	.param .b64 param1;
	st.param.b64 	[param1], %rd10;
	.param .b32 retval0;
	call.uni (retval0), 
	vprintf, 
	(
	param0, 
	param1
	);
	ld.param.b32 	%r39, [retval0];
	} // callseq 1
	mul.lo.s32 	%r14, %r12, %r32;
	mov.f32 	%f70, 0f00000000;
	mov.b32 	%r54, 0;
	@%p6 bra 	$L__BB0_7;
	mov.f32 	%f70, 0f00000000;
	mov.u32 	%r50, %r14;
	mov.u32 	%r51, %r13;
	mov.u32 	%r52, %r9;
$L__BB0_6:
	.pragma "nounroll";
	mul.wide.s32 	%rd21, %r50, 4;
	add.s64 	%rd22, %rd2, %rd21;
	ld.global.f32 	%f18, [%rd22];
	mul.wide.s32 	%rd23, %r51, 4;
	add.s64 	%rd24, %rd1, %rd23;
	ld.global.f32 	%f19, [%rd24];
	fma.rn.f32 	%f20, %f18, %f19, %f70;
	ld.global.f32 	%f21, [%rd22+4];
	mul.wide.s32 	%rd25, %r31, 4;
	add.s64 	%rd26, %rd24, %rd25;
	ld.global.f32 	%f22, [%rd26];
	fma.rn.f32 	%f23, %f21, %f22, %f20;
	ld.global.f32 	%f24, [%rd22+8];
	add.s64 	%rd27, %rd26, %rd25;
	ld.global.f32 	%f25, [%rd27];
	fma.rn.f32 	%f26, %f24, %f25, %f23;
	ld.global.f32 	%f27, [%rd22+12];
	add.s64 	%rd28, %rd27, %rd25;
	ld.global.f32 	%f28, [%rd28];
	fma.rn.f32 	%f29, %f27, %f28, %f26;
	ld.global.f32 	%f30, [%rd22+16];
	add.s64 	%rd29, %rd28, %rd25;
	ld.global.f32 	%f31, [%rd29];
	fma.rn.f32 	%f32, %f30, %f31, %f29;
	ld.global.f32 	%f33, [%rd22+20];
	add.s64 	%rd30, %rd29, %rd25;
	ld.global.f32 	%f34, [%rd30];
	fma.rn.f32 	%f35, %f33, %f34, %f32;
	ld.global.f32 	%f36, [%rd22+24];
	add.s64 	%rd31, %rd30, %rd25;
	ld.global.f32 	%f37, [%rd31];
	fma.rn.f32 	%f38, %f36, %f37, %f35;
	ld.global.f32 	%f39, [%rd22+28];
	add.s64 	%rd32, %rd31, %rd25;
	ld.global.f32 	%f40, [%rd32];
	fma.rn.f32 	%f70, %f39, %f40, %f38;
	add.s32 	%r52, %r52, 8;
	add.s32 	%r51, %r51, %r10;
	add.s32 	%r50, %r50, 8;
	setp.eq.s32 	%p7, %r52, 0;
	mov.u32 	%r54, %r7;
	@%p7 bra 	$L__BB0_7;
	bra.uni 	$L__BB0_6;
$L__BB0_7:
	setp.eq.s32 	%p8, %r5, 0;
	@%p8 bra 	$L__BB0_15;
	add.s32 	%r41, %r5, -1;
	setp.lt.u32 	%p9, %r41, 3;
	@%p9 bra 	$L__BB0_10;
	add.s32 	%r42, %r54, %r14;
	mul.wide.s32 	%rd33, %r42, 4;
	add.s64 	%rd34, %rd2, %rd33;
	ld.global.f32 	%f42, [%rd34];
	mad.lo.s32 	%r43, %r54, %r31, %r13;
	mul.wide.s32 	%rd35, %r43, 4;
	add.s64 	%rd36, %rd1, %rd35;
	ld.global.f32 	%f43, [%rd36];
	fma.rn.f32 	%f44, %f42, %f43, %f70;
	ld.global.f32 	%f45, [%rd34+4];
	add.s64 	%rd38, %rd36, %rd45;
	ld.global.f32 	%f46, [%rd38];
	fma.rn.f32 	%f47, %f45, %f46, %f44;
	ld.global.f32 	%f48, [%rd34+8];
	add.s64 	%rd39, %rd38, %rd45;
	ld.global.f32 	%f49, [%rd39];
	fma.rn.f32 	%f50, %f48, %f49, %f47;
	ld.global.f32 	%f51, [%rd34+12];
	add.s64 	%rd40, %rd39, %rd45;
	ld.global.f32 	%f52, [%rd40];
	fma.rn.f32 	%f70, %f51, %f52, %f50;
	add.s32 	%r54, %r54, 4;
$L__BB0_10:
	setp.eq.s32 	%p10, %r6, 0;
	@%p10 bra 	$L__BB0_15;
	setp.eq.s32 	%p11, %r6, 1;
	@%p11 bra 	$L__BB0_13;
	add.s32 	%r44, %r54, %r14;
	mul.wide.s32 	%rd41, %r44, 4;
	add.s64 	%rd42, %rd2, %rd41;
	ld.global.f32 	%f54, [%rd42];
	mad.lo.s32 	%r45, %r54, %r31, %r13;
	mul.wide.s32 	%rd43, %r45, 4;
	add.s64 	%rd44, %rd1, %rd43;
	ld.global.f32 	%f55, [%rd44];
	fma.rn.f32 	%f56, %f54, %f55, %f70;
	ld.global.f32 	%f57, [%rd42+4];
	add.s64 	%rd46, %rd44, %rd45;
	ld.global.f32 	%f58, [%rd46];
	fma.rn.f32 	%f70, %f57, %f58, %f56;
	add.s32 	%r54, %r54, 2;
$L__BB0_13:
	setp.eq.s32 	%p12, %r8, 0;
	@%p12 bra 	$L__BB0_15;
	add.s32 	%r46, %r54, %r14;
	mul.wide.s32 	%rd47, %r46, 4;
	add.s64 	%rd48, %rd2, %rd47;
	ld.global.f32 	%f59, [%rd48];
	mad.lo.s32 	%r47, %r54, %r31, %r13;
	mul.wide.s32 	%rd49, %r47, 4;
	add.s64 	%rd50, %rd1, %rd49;
	ld.global.f32 	%f60, [%rd50];
	fma.rn.f32 	%f70, %f59, %f60, %f70;
$L__BB0_15:
	mad.lo.s32 	%r48, %r12, %r31, %r13;
	mul.wide.s32 	%rd51, %r48, 4;
	add.s64 	%rd52, %rd4, %rd51;
	ld.global.f32 	%f61, [%rd52];
	add.f32 	%f62, %f70, %f61;
	add.s64 	%rd53, %rd3, %rd51;
	st.global.f32 	[%rd53], %f62;
$L__BB0_16:
	add.s32 	%r49, %r49, %r3;
	setp.lt.s32 	%p13, %r49, %r2;
	@%p13 bra 	$L__BB0_3;
	bra.uni 	$L__BB0_20;
$L__BB0_17:
	div.s32 	%r28, %r56, %r31;
	setp.ge.s32 	%p3, %r28, %r30;
	@%p3 bra 	$L__BB0_19;
	rem.s32 	%r33, %r56, %r31;
	st.local.v2.u32 	[%rd5], {%r3, %r4};
	st.local.v2.u32 	[%rd5+8], {%r1, %r28};
	st.local.u32 	[%rd5+16], %r33;
	mov.u64 	%rd11, $str;
	cvta.global.u64 	%rd12, %rd11;
	{ // callseq 0, 0
	.param .b64 param0;
	st.param.b64 	[param0], %rd12;
	.param .b64 param1;
	st.param.b64 	[param1], %rd10;
	.param .b32 retval0;
	call.uni (retval0), 
	vprintf, 
	(
	param0, 
	param1
	);
	ld.param.b32 	%r34, [retval0];
	} // callseq 0
	mad.lo.s32 	%r36, %r28, %r31, %r33;
	mul.wide.s32 	%rd14, %r36, 4;
	add.s64 	%rd15, %rd4, %rd14;
	ld.global.f32 	%f13, [%rd15];
	add.f32 	%f14, %f13, 0f00000000;
	add.s64 	%rd16, %rd3, %rd14;
	st.global.f32 	[%rd16], %f14;
$L__BB0_19:
	add.s32 	%r56, %r56, %r3;
	setp.lt.s32 	%p4, %r56, %r2;
	@%p4 bra 	$L__BB0_17;
$L__BB0_20:
	ret;

}


// ===== COMPILED SASS (sm_100) =====

	.target	sm_100

	.elftype	@"ET_EXEC"


//--------------------- .note.nv.tkinfo           --------------------------
	.section	.note.nv.tkinfo,"",@"SHT_NOTE"
	.sectionflags	@"SHF_NOTE_NV_TKINFO"
	.tkinfo
        /*0018*/ 	.word	0x00000002
        /*0030*/ 	.string	""
        /*0030*/ 	.string	"ptxas"
        /*0030*/ 	.string	"Cuda compilation tools, release 13.0, V13.0.88"
        /*0030*/ 	.string	"Build cuda_13.0.r13.0/compiler.36424714_0"
        /*0030*/ 	.string	"-arch sm_100 -m 64 "



//--------------------- .note.nv.cuinfo           --------------------------
	.section	.note.nv.cuinfo,"",@"SHT_NOTE"
	.sectionflags	@"SHF_NOTE_NV_CUINFO"
        /*0018*/ 	.short	0x0002
        /*001a*/ 	.short	0x0064
        /*001c*/ 	.short	0x0082
	.zero		2


//--------------------- .nv.info                  --------------------------
	.section	.nv.info,"",@"SHT_CUDA_INFO"
	.align	4


	//----- nvinfo : EIATTR_REGCOUNT
	.align		4
        /*0000*/ 	.byte	0x04, 0x2f
        /*0002*/ 	.short	(.L_2 - .L_1)
	.align		4
.L_1:
        /*0004*/ 	.word	index@(_Z12addmm_kernelPfS_S_S_iii)
        /*0008*/ 	.word	0x00000020


	//----- nvinfo : EIATTR_FRAME_SIZE
	.align		4
.L_2:
        /*000c*/ 	.byte	0x04, 0x11
        /*000e*/ 	.short	(.L_4 - .L_3)
	.align		4
.L_3:
        /*0010*/ 	.word	index@(_Z12addmm_kernelPfS_S_S_iii)
        /*0014*/ 	.word	0x00000018


	//----- nvinfo : EIATTR_MIN_STACK_SIZE
	.align		4
.L_4:
        /*0018*/ 	.byte	0x04, 0x12
        /*001a*/ 	.short	(.L_6 - .L_5)
	.align		4
.L_5:
        /*001c*/ 	.word	index@(_Z12addmm_kernelPfS_S_S_iii)
        /*0020*/ 	.word	0x00000018
.L_6:


//--------------------- .nv.compat                --------------------------
	.section	.nv.compat,"",@"SHT_CUDA_COMPAT_INFO"
	.align	4
        /*0000*/ 	.byte	0x02, 0x09, 0x00, 0x00, 0x02, 0x02, 0x01, 0x00, 0x02, 0x05, 0x05, 0x00, 0x03, 0x07, 0x01, 0x01
        /*0010*/ 	.byte	0x02, 0x03, 0x00, 0x00, 0x02, 0x06, 0x01, 0x00, 0x04, 0x0b, 0x08, 0x00, 0x09, 0x00, 0x00, 0x00
        /*0020*/ 	.byte	0x00, 0x00, 0x00, 0x00


//--------------------- .nv.info._Z12addmm_kernelPfS_S_S_iii --------------------------
	.section	.nv.info._Z12addmm_kernelPfS_S_S_iii,"",@"SHT_CUDA_INFO"
	.sectionflags	@""
	.align	4


	//----- nvinfo : EIATTR_CUDA_API_VERSION
	.align		4
        /*0000*/ 	.byte	0x04, 0x37
        /*0002*/ 	.short	(.L_8 - .L_7)
.L_7:
        /*0004*/ 	.word	0x00000082


	//----- nvinfo : EIATTR_KPARAM_INFO
	.align		4
.L_8:
        /*0008*/ 	.byte	0x04, 0x17
        /*000a*/ 	.short	(.L_10 - .L_9)
.L_9:
        /*000c*/ 	.word	0x00000000
        /*0010*/ 	.short	0x0006
        /*0012*/ 	.short	0x0028
        /*0014*/ 	.byte	0x00, 0xf0, 0x11, 0x00


	//----- nvinfo : EIATTR_KPARAM_INFO
	.align		4
.L_10:
        /*0018*/ 	.byte	0x04, 0x17
        /*001a*/ 	.short	(.L_12 - .L_11)
.L_11:
        /*001c*/ 	.word	0x00000000
        /*0020*/ 	.short	0x0005
        /*0022*/ 	.short	0x0024
        /*0024*/ 	.byte	0x00, 0xf0, 0x11, 0x00


	//----- nvinfo : EIATTR_KPARAM_INFO
	.align		4
.L_12:
        /*0028*/ 	.byte	0x04, 0x17
        /*002a*/ 	.short	(.L_14 - .L_13)
.L_13:
        /*002c*/ 	.word	0x00000000
        /*0030*/ 	.short	0x0004
        /*0032*/ 	.short	0x0020
        /*0034*/ 	.byte	0x00, 0xf0, 0x11, 0x00


	//----- nvinfo : EIATTR_KPARAM_INFO
	.align		4
.L_14:
        /*0038*/ 	.byte	0x04, 0x17
        /*003a*/ 	.short	(.L_16 - .L_15)
.L_15:
        /*003c*/ 	.word	0x00000000
        /*0040*/ 	.short	0x0003
        /*0042*/ 	.short	0x0018
        /*0044*/ 	.byte	0x00, 0xf5, 0x21, 0x00


	//----- nvinfo : EIATTR_KPARAM_INFO
	.align		4
.L_16:
        /*0048*/ 	.byte	0x04, 0x17
        /*004a*/ 	.short	(.L_18 - .L_17)
.L_17:
        /*004c*/ 	.word	0x00000000
        /*0050*/ 	.short	0x0002
        /*0052*/ 	.short	0x0010
        /*0054*/ 	.byte	0x00, 0xf5, 0x21, 0x00


	//----- nvinfo : EIATTR_KPARAM_INFO
	.align		4
.L_18:
        /*0058*/ 	.byte	0x04, 0x17
        /*005a*/ 	.short	(.L_20 - .L_19)
.L_19:
        /*005c*/ 	.word	0x00000000
        /*0060*/ 	.short	0x0001
        /*0062*/ 	.short	0x0008
        /*0064*/ 	.byte	0x00, 0xf5, 0x21, 0x00


	//----- nvinfo : EIATTR_KPARAM_INFO
	.align		4
.L_20:
        /*0068*/ 	.byte	0x04, 0x17
        /*006a*/ 	.short	(.L_22 - .L_21)
.L_21:
        /*006c*/ 	.word	0x00000000
        /*0070*/ 	.short	0x0000
        /*0072*/ 	.short	0x0000
        /*0074*/ 	.byte	0x00, 0xf5, 0x21, 0x00


	//----- nvinfo : EIATTR_SPARSE_MMA_MASK
	.align		4
.L_22:
        /*0078*/ 	.byte	0x03, 0x50
        /*007a*/ 	.short	0x0000


	//----- nvinfo : EIATTR_MAXREG_COUNT
	.align		4
        /*007c*/ 	.byte	0x03, 0x1b
        /*007e*/ 	.short	0x00ff


	//----- nvinfo : EIATTR_EXTERNS
	.align		4
        /*0080*/ 	.byte	0x04, 0x0f
        /*0082*/ 	.short	(.L_24 - .L_23)


	//   ....[0]....
	.align		4
.L_23:
        /*0084*/ 	.word	index@(vprintf)


	//----- nvinfo : EIATTR_MERCURY_ISA_VERSION
	.align		4
.L_24:
        /*0088*/ 	.byte	0x03, 0x5f
        /*008a*/ 	.short	0x0101


	//----- nvinfo : EIATTR_VRC_CTA_INIT_COUNT
	.align		4
        /*008c*/ 	.byte	0x02, 0x4a
	.zero		1
	.zero		1


	//----- nvinfo : EIATTR_SYSCALL_OFFSETS
	.align		4
        /*0090*/ 	.byte	0x04, 0x46
        /*0092*/ 	.short	(.L_26 - .L_25)


	//   ....[0]....
.L_25:
        /*0094*/ 	.word	0x00000410


	//   ....[1]....
        /*0098*/ 	.word	0x00000810


	//----- nvinfo : EIATTR_EXIT_INSTR_OFFSETS
	.align		4
.L_26:
        /*009c*/ 	.byte	0x04, 0x1c
        /*009e*/ 	.short	(.L_28 - .L_27)


	//   ....[0]....
.L_27:
        /*00a0*/ 	.word	0x000000a0


	//   ....[1]....
        /*00a4*/ 	.word	0x000004e0


	//   ....[2]....
        /*00a8*/ 	.word	0x00001020


	//----- nvinfo : EIATTR_CRS_STACK_SIZE
	.align		4
.L_28:
        /*00ac*/ 	.byte	0x04, 0x1e
        /*00ae*/ 	.short	(.L_30 - .L_29)
.L_29:
        /*00b0*/ 	.word	0x00000000


	//----- nvinfo : EIATTR_CBANK_PARAM_SIZE
	.align		4
.L_30:
        /*00b4*/ 	.byte	0x03, 0x19
        /*00b6*/ 	.short	0x002c


	//----- nvinfo : EIATTR_PARAM_CBANK
	.align		4
        /*00b8*/ 	.byte	0x04, 0x0a
        /*00ba*/ 	.short	(.L_32 - .L_31)
	.align		4
.L_31:
        /*00bc*/ 	.word	index@(.nv.constant0._Z12addmm_kernelPfS_S_S_iii)
        /*00c0*/ 	.short	0x0380
        /*00c2*/ 	.short	0x002c


	//----- nvinfo : EIATTR_SW_WAR
	.align		4
.L_32:
        /*00c4*/ 	.byte	0x04, 0x36
        /*00c6*/ 	.short	(.L_34 - .L_33)
.L_33:
        /*00c8*/ 	.word	0x00000008
.L_34:


//--------------------- .nv.callgraph             --------------------------
	.section	.nv.callgraph,"",@"SHT_CUDA_CALLGRAPH"
	.align	4
	.sectionentsize	8
	.align		4
        /*0000*/ 	.word	0x00000000
	.align		4
        /*0004*/ 	.word	0xffffffff
	.align		4
        /*0008*/ 	.word	index@(_Z12addmm_kernelPfS_S_S_iii)
	.align		4
        /*000c*/ 	.word	index@(vprintf)
	.align		4
        /*0010*/ 	.word	0x00000000
	.align		4
        /*0014*/ 	.word	0xfffffffe
	.align		4
        /*0018*/ 	.word	0x00000000
	.align		4
        /*001c*/ 	.word	0xfffffffd
	.align		4
        /*0020*/ 	.word	0x00000000
	.align		4
        /*0024*/ 	.word	0xfffffffc


//--------------------- .nv.constant4             --------------------------
	.section	.nv.constant4,"a",@progbits
	.align	8
	.align		8
.nv.constant4:
        /*0000*/ 	.dword	vprintf
	.align		8
        /*0008*/ 	.dword	$str


//--------------------- .text._Z12addmm_kernelPfS_S_S_iii --------------------------
	.section	.text._Z12addmm_kernelPfS_S_S_iii,"ax",@progbits
	.align	128
        .global         _Z12addmm_kernelPfS_S_S_iii
        .type           _Z12addmm_kernelPfS_S_S_iii,@function
        .size           _Z12addmm_kernelPfS_S_S_iii,(.L_x_15 - _Z12addmm_kernelPfS_S_S_iii)
        .other          _Z12addmm_kernelPfS_S_S_iii,@"STO_CUDA_ENTRY STV_DEFAULT"
_Z12addmm_kernelPfS_S_S_iii:
.text._Z12addmm_kernelPfS_S_S_iii:
[----:B------:R-:W0:Y:S01]  /*0000*/  LDC R1, c[0x0][0x37c] ;  /* 0x0000df00ff017b82 */ /* 0x000e220000000800 */
[----:B------:R-:W1:Y:S01]  /*0010*/  S2R R18, SR_TID.X ;  /* 0x0000000000127919 */ /* 0x000e620000002100 */
[----:B------:R-:W2:Y:S01]  /*0020*/  LDCU.64 UR38, c[0x0][0x3a0] ;  /* 0x00007400ff2677ac */ /* 0x000ea20008000a00 */
[----:B0-----:R-:W-:Y:S01]  /*0030*/  IADD3 R1, PT, PT, R1, -0x18, RZ ;  /* 0xffffffe801017810 */ /* 0x001fe20007ffe0ff */
[----:B------:R-:W0:Y:S01]  /*0040*/  LDCU UR4, c[0x0][0x2f8] ;  /* 0x00005f00ff0477ac */ /* 0x000e220008000800 */
[----:B------:R-:W3:Y:S01]  /*0050*/  LDCU UR5, c[0x0][0x2fc] ;  /* 0x00005f80ff0577ac */ /* 0x000ee20008000800 */
[----:B--2---:R-:W-:Y:S01]  /*0060*/  UIMAD UR38, UR39, UR38, URZ ;  /* 0x00000026272672a4 */ /* 0x004fe2000f8e02ff */
[----:B0-----:R-:W-:-:S05]  /*0070*/  IADD3 R23, P1, PT, R1, UR4, RZ ;  /* 0x0000000401177c10 */ /* 0x001fca000ff3e0ff */
[----:B---3--:R-:W-:Y:S01]  /*0080*/  IMAD.X R22, RZ, RZ, UR5, P1 ;  /* 0x00000005ff167e24 */ /* 0x008fe200088e06ff */
[----:B-1----:R-:W-:-:S13]  /*0090*/  ISETP.GE.AND P0, PT, R18, UR38, PT ;  /* 0x0000002612007c0c */ /* 0x002fda000bf06270 */
[----:B------:R-:W-:Y:S05]  /*00a0*/  @P0 EXIT ;  /* 0x000000000000094d */ /* 0x000fea0003800000 */
[----:B------:R-:W0:Y:S01]  /*00b0*/  LDC R24, c[0x0][0x3a8] ;  /* 0x0000ea00ff187b82 */ /* 0x000e220000000800 */
[----:B------:R-:W1:Y:S01]  /*00c0*/  S2R R17, SR_CTAID.X ;  /* 0x0000000000117919 */ /* 0x000e620000002500 */
[----:B------:R-:W2:Y:S06]  /*00d0*/  LDCU.64 UR36, c[0x0][0x358] ;  /* 0x00006b00ff2477ac */ /* 0x000eac0008000a00 */
[----:B------:R-:W3:Y:S01]  /*00e0*/  LDC R16, c[0x0][0x360] ;  /* 0x0000d800ff107b82 */ /* 0x000ee20000000800 */
[----:B0-----:R-:W-:-:S13]  /*00f0*/  ISETP.GT.AND P0, PT, R24, RZ, PT ;  /* 0x000000ff1800720c */ /* 0x001fda0003f04270 */
[----:B-123--:R-:W-:Y:S05]  /*0100*/  @P0 BRA `(.L_x_0) ;  /* 0x0000000000f80947 */ /* 0x00efea0003800000 */
[----:B------:R-:W-:Y:S01]  /*0110*/  MOV R25, R18 ;  /* 0x0000001200197202 */ /* 0x000fe20000000f00 */
[----:B------:R-:W0:Y:S01]  /*0120*/  LDCU UR40, c[0x0][0x3a4] ;  /* 0x00007480ff2877ac */ /* 0x000e220008000800 */
[----:B------:R-:W1:Y:S05]  /*0130*/  LDCU UR39, c[0x0][0x3a0] ;  /* 0x00007400ff2777ac */ /* 0x000e6a0008000800 */
.L_x_4:
[----:B------:R-:W2:Y:S01]  /*0140*/  LDC R6, c[0x0][0x3a4] ;  /* 0x0000e900ff067b82 */ /* 0x000ea20000000800 */
[----:B------:R-:W-:Y:S01]  /*0150*/  BSSY.RECONVERGENT B6, `(.L_x_1) ;  /* 0x0000035000067945 */ /* 0x000fe20003800200 */
[----:B-12---:R-:W-:-:S04]  /*0160*/  IABS R5, R6 ;  /* 0x0000000600057213 */ /* 0x006fc80000000000 */
[----:B------:R-:W2:Y:S08]  /*0170*/  I2F.RP R0, R5 ;  /* 0x0000000500007306 */ /* 0x000eb00000209400 */
[----:B--2---:R-:W2:Y:S02]  /*0180*/  MUFU.RCP R0, R0 ;  /* 0x0000000000007308 */ /* 0x004ea40000001000 */
[----:B--2---:R-:W-:-:S06]  /*0190*/  VIADD R2, R0, 0xffffffe ;  /* 0x0ffffffe00027836 */ /* 0x004fcc0000000000 */
[----:B------:R2:W3:Y:S02]  /*01a0*/  F2I.FTZ.U32.TRUNC.NTZ R3, R2 ;  /* 0x0000000200037305 */ /* 0x0004e4000021f000 */
[----:B--2---:R-:W-:Y:S01]  /*01b0*/  IMAD.MOV.U32 R2, RZ, RZ, RZ ;  /* 0x000000ffff027224 */ /* 0x004fe200078e00ff */
[----:B---3--:R-:W-:-:S05]  /*01c0*/  IADD3 R4, PT, PT, RZ, -R3, RZ ;  /* 0x80000003ff047210 */ /* 0x008fca0007ffe0ff */
[----:B------:R-:W-:Y:S01]  /*01d0*/  IMAD R7, R4, R5, RZ ;  /* 0x0000000504077224 */ /* 0x000fe200078e02ff */
[----:B------:R-:W-:-:S03]  /*01e0*/  IABS R4, R25 ;  /* 0x0000001900047213 */ /* 0x000fc60000000000 */
[----:B------:R-:W-:Y:S01]  /*01f0*/  IMAD.HI.U32 R3, R3, R7, R2 ;  /* 0x0000000703037227 */ /* 0x000fe200078e0002 */
[----:B------:R-:W-:-:S04]  /*0200*/  LOP3.LUT R2, R25, R6, RZ, 0x3c, !PT ;  /* 0x0000000619027212 */ /* 0x000fc800078e3cff */
[----:B------:R-:W-:Y:S01]  /*0210*/  ISETP.GE.AND P0, PT, R2, RZ, PT ;  /* 0x000000ff0200720c */ /* 0x000fe20003f06270 */
[----:B------:R-:W-:Y:S01]  /*0220*/  IMAD.HI.U32 R3, R3, R4, RZ ;  /* 0x0000000403037227 */ /* 0x000fe200078e00ff */
[----:B------:R-:W-:-:S04]  /*0230*/  LOP3.LUT R2, RZ, R6, RZ, 0x33, !PT ;  /* 0x00000006ff027212 */ /* 0x000fc800078e33ff */
[----:B------:R-:W-:-:S05]  /*0240*/  IADD3 R0, PT, PT, -R3, RZ, RZ ;  /* 0x000000ff03007210 */ /* 0x000fca0007ffe1ff */
[----:B------:R-:W-:-:S05]  /*0250*/  IMAD R0, R5, R0, R4 ;  /* 0x0000000005007224 */ /* 0x000fca00078e0204 */
[----:B------:R-:W-:-:S13]  /*0260*/  ISETP.GT.U32.AND P2, PT, R5, R0, PT ;  /* 0x000000000500720c */ /* 0x000fda0003f44070 */
[----:B------:R-:W-:Y:S01]  /*0270*/  @!P2 IMAD.IADD R0, R0, 0x1, -R5 ;  /* 0x000000010000a824 */ /* 0x000fe200078e0a05 */
[----:B------:R-:W-:-:S04]  /*0280*/  @!P2 IADD3 R3, PT, PT, R3, 0x1, RZ ;  /* 0x000000010303a810 */ /* 0x000fc80007ffe0ff */
[----:B------:R-:W-:-:S13]  /*0290*/  ISETP.GE.U32.AND P1, PT, R0, R5, PT ;  /* 0x000000050000720c */ /* 0x000fda0003f26070 */
[----:B------:R-:W-:Y:S02]  /*02a0*/  @P1 IADD3 R3, PT, PT, R3, 0x1, RZ ;  /* 0x0000000103031810 */ /* 0x000fe40007ffe0ff */
[----:B------:R-:W-:-:S03]  /*02b0*/  ISETP.NE.AND P1, PT, R6, RZ, PT ;  /* 0x000000ff0600720c */ /* 0x000fc60003f25270 */
[----:B------:R-:W-:-:S05]  /*02c0*/  @!P0 IMAD.MOV R3, RZ, RZ, -R3 ;  /* 0x000000ffff038224 */ /* 0x000fca00078e0a03 */
[----:B------:R-:W-:-:S04]  /*02d0*/  SEL R19, R2, R3, !P1 ;  /* 0x0000000302137207 */ /* 0x000fc80004800000 */
[----:B-1----:R-:W-:-:S13]  /*02e0*/  ISETP.GE.AND P0, PT, R19, UR39, PT ;  /* 0x0000002713007c0c */ /* 0x002fda000bf06270 */
[----:B------:R-:W-:Y:S05]  /*02f0*/  @P0 BRA `(.L_x_2) ;  /* 0x0000000000680947 */ /* 0x000fea0003800000 */
[----:B------:R-:W-:Y:S01]  /*0300*/  ISETP.GE.AND P2, PT, R25, RZ, PT ;  /* 0x000000ff1900720c */ /* 0x000fe20003f46270 */
[----:B------:R1:W-:Y:S01]  /*0310*/  STL.64 [R1], R16 ;  /* 0x0000001001007387 */ /* 0x0003e20000100a00 */
[-C--:B------:R-:W-:Y:S01]  /*0320*/  ISETP.GT.U32.AND P0, PT, R5, R0.reuse, PT ;  /* 0x000000000500720c */ /* 0x080fe20003f04070 */
[----:B------:R-:W2:Y:S01]  /*0330*/  LDCU.64 UR4, c[0x4][0x8] ;  /* 0x01000100ff0477ac */ /* 0x000ea20008000a00 */
[----:B------:R-:W-:Y:S01]  /*0340*/  IADD3 R3, PT, PT, R0, -R5, RZ ;  /* 0x8000000500037210 */ /* 0x000fe20007ffe0ff */
[----:B------:R1:W-:Y:S01]  /*0350*/  STL.64 [R1+0x8], R18 ;  /* 0x0000081201007387 */ /* 0x0003e20000100a00 */
[----:B------:R-:W-:Y:S01]  /*0360*/  MOV R6, R23 ;  /* 0x0000001700067202 */ /* 0x000fe20000000f00 */
[----:B------:R-:W-:Y:S01]  /*0370*/  IMAD.MOV.U32 R7, RZ, RZ, R22 ;  /* 0x000000ffff077224 */ /* 0x000fe200078e0016 */
[----:B------:R-:W-:Y:S02]  /*0380*/  SEL R3, R3, R0, !P0 ;  /* 0x0000000003037207 */ /* 0x000fe40004000000 */
[----:B------:R-:W-:-:S03]  /*0390*/  MOV R0, 0x0 ;  /* 0x0000000000007802 */ /* 0x000fc60000000f00 */
[----:B------:R-:W-:Y:S01]  /*03a0*/  @!P2 IADD3 R3, PT, PT, -R3, RZ, RZ ;  /* 0x000000ff0303a210 */ /* 0x000fe20007ffe1ff */
[----:B------:R1:W3:Y:S03]  /*03b0*/  LDC.64 R8, c[0x4][R0] ;  /* 0x0100000000087b82 */ /* 0x0002e60000000a00 */
[----:B------:R-:W-:Y:S01]  /*03c0*/  SEL R2, R2, R3, !P1 ;  /* 0x0000000302027207 */ /* 0x000fe20004800000 */
[----:B--2---:R-:W-:-:S04]  /*03d0*/  IMAD.U32 R4, RZ, RZ, UR4 ;  /* 0x00000004ff047e24 */ /* 0x004fc8000f8e00ff */
[----:B------:R1:W-:Y:S01]  /*03e0*/  STL [R1+0x10], R2 ;  /* 0x0000100201007387 */ /* 0x0003e20000100800 */
[----:B------:R-:W-:-:S07]  /*03f0*/  MOV R5, UR5 ;  /* 0x0000000500057c02 */ /* 0x000fce0008000f00 */
[----:B------:R-:W-:-:S07]  /*0400*/  LEPC R20, `(.L_x_3) ;  /* 0x000000001014794e */ /* 0x000fce0000000000 */
[----:B01-3--:R-:W-:Y:S05]  /*0410*/  CALL.ABS.NOINC R8 ;  /* 0x0000000008007343 */ /* 0x00bfea0003c00000 */
.L_x_3:
[----:B------:R-:W0:Y:S01]  /*0420*/  LDC.64 R4, c[0x0][0x390] ;  /* 0x0000e400ff047b82 */ /* 0x000e220000000a00 */
[----:B------:R-:W-:-:S04]  /*0430*/  IMAD R19, R19, UR40, R2 ;  /* 0x0000002813137c24 */ /* 0x000fc8000f8e0202 */
[----:B0-----:R-:W-:-:S03]  /*0440*/  IMAD.WIDE R2, R19, 0x4, R4 ;  /* 0x0000000413027825 */ /* 0x001fc600078e0204 */
[----:B------:R-:W0:Y:S03]  /*0450*/  LDC.64 R4, c[0x0][0x398] ;  /* 0x0000e600ff047b82 */ /* 0x000e260000000a00 */
[----:B------:R-:W2:Y:S01]  /*0460*/  LDG.E R2, desc[UR36][R2.64] ;  /* 0x0000002402027981 */ /* 0x000ea2000c1e1900 */
[----:B0-----:R-:W-:-:S04]  /*0470*/  IMAD.WIDE R4, R19, 0x4, R4 ;  /* 0x0000000413047825 */ /* 0x001fc800078e0204 */
[----:B--2---:R-:W-:-:S05]  /*0480*/  FADD R7, RZ, R2 ;  /* 0x00000002ff077221 */ /* 0x004fca0000000000 */
[----:B------:R1:W-:Y:S02]  /*0490*/  STG.E desc[UR36][R4.64], R7 ;  /* 0x0000000704007986 */ /* 0x0003e4000c101924 */
.L_x_2:
[----:B0-----:R-:W-:Y:S05]  /*04a0*/  BSYNC.RECONVERGENT B6 ;  /* 0x0000000000067941 */ /* 0x001fea0003800200 */
.L_x_1:
[----:B------:R-:W-:-:S04]  /*04b0*/  IADD3 R25, PT, PT, R16, R25, RZ ;  /* 0x0000001910197210 */ /* 0x000fc80007ffe0ff */
[----:B------:R-:W-:-:S13]  /*04c0*/  ISETP.GE.AND P0, PT, R25, UR38, PT ;  /* 0x0000002619007c0c */ /* 0x000fda000bf06270 */
[----:B------:R-:W-:Y:S05]  /*04d0*/  @!P0 BRA `(.L_x_4) ;  /* 0xfffffffc00188947 */ /* 0x000fea000383ffff */
[----:B------:R-:W-:Y:S05]  /*04e0*/  EXIT ;  /* 0x000000000000794d */ /* 0x000fea0003800000 */
.L_x_0:
[C---:B------:R-:W-:Y:S02]  /*04f0*/  LOP3.LUT R25, R24.reuse, 0x3, RZ, 0xc0, !PT ;  /* 0x0000000318197812 */ /* 0x040fe400078ec0ff */
[----:B------:R-:W-:Y:S02]  /*0500*/  MOV R27, R18 ;  /* 0x00000012001b7202 */ /* 0x000fe40000000f00 */
[----:B------:R-:W-:-:S07]  /*0510*/  LOP3.LUT R24, R24, 0x7ffffff8, RZ, 0xc0, !PT ;  /* 0x7ffffff818187812 */ /* 0x000fce00078ec0ff */
.L_x_13:
[----:B0-----:R-:W0:Y:S01]  /*0520*/  LDC R4, c[0x0][0x3a4] ;  /* 0x0000e900ff047b82 */ /* 0x001e220000000800 */
[----:B------:R-:W1:Y:S01]  /*0530*/  LDCU UR4, c[0x0][0x3a0] ;  /* 0x00007400ff0477ac */ /* 0x000e620008000800 */
[----:B------:R-:W-:Y:S01]  /*0540*/  BSSY.RECONVERGENT B6, `(.L_x_5) ;  /* 0x00000a8000067945 */ /* 0x000fe20003800200 */
[----:B0-----:R-:W-:-:S04]  /*0550*/  IABS R5, R4 ;  /* 0x0000000400057213 */ /* 0x001fc80000000000 */
[----:B------:R-:W0:Y:S08]  /*0560*/  I2F.RP R6, R5 ;  /* 0x0000000500067306 */ /* 0x000e300000209400 */
[----:B0-----:R-:W0:Y:S02]  /*0570*/  MUFU.RCP R6, R6 ;  /* 0x0000000600067308 */ /* 0x001e240000001000 */
[----:B0-----:R-:W-:-:S06]  /*0580*/  VIADD R2, R6, 0xffffffe ;  /* 0x0ffffffe06027836 */ /* 0x001fcc0000000000 */
[----:B------:R0:W2:Y:S02]  /*0590*/  F2I.FTZ.U32.TRUNC.NTZ R3, R2 ;  /* 0x0000000200037305 */ /* 0x0000a4000021f000 */
[----:B0-----:R-:W-:Y:S01]  /*05a0*/  HFMA2 R2, -RZ, RZ, 0, 0 ;  /* 0x00000000ff027431 */ /* 0x001fe200000001ff */
[----:B--2---:R-:W-:-:S05]  /*05b0*/  IADD3 R0, PT, PT, RZ, -R3, RZ ;  /* 0x80000003ff007210 */ /* 0x004fca0007ffe0ff */
[----:B------:R-:W-:Y:S01]  /*05c0*/  IMAD R7, R0, R5, RZ ;  /* 0x0000000500077224 */ /* 0x000fe200078e02ff */
[----:B------:R-:W-:-:S03]  /*05d0*/  IABS R0, R27 ;  /* 0x0000001b00007213 */ /* 0x000fc60000000000 */
[----:B------:R-:W-:-:S06]  /*05e0*/  IMAD.HI.U32 R7, R3, R7, R2 ;  /* 0x0000000703077227 */ /* 0x000fcc00078e0002 */
[----:B------:R-:W-:-:S04]  /*05f0*/  IMAD.HI.U32 R19, R7, R0, RZ ;  /* 0x0000000007137227 */ /* 0x000fc800078e00ff */
[----:B------:R-:W-:-:S04]  /*0600*/  IMAD.MOV R3, RZ, RZ, -R19 ;  /* 0x000000ffff037224 */ /* 0x000fc800078e0a13 */
[----:B------:R-:W-:-:S05]  /*0610*/  IMAD R0, R5, R3, R0 ;  /* 0x0000000305007224 */ /* 0x000fca00078e0200 */
[----:B------:R-:W-:-:S13]  /*0620*/  ISETP.GT.U32.AND P2, PT, R5, R0, PT ;  /* 0x000000000500720c */ /* 0x000fda0003f44070 */
[-C--:B------:R-:W-:Y:S02]  /*0630*/  @!P2 IADD3 R0, PT, PT, R0, -R5.reuse, RZ ;  /* 0x800000050000a210 */ /* 0x080fe40007ffe0ff */
[----:B------:R-:W-:Y:S02]  /*0640*/  @!P2 IADD3 R19, PT, PT, R19, 0x1, RZ ;  /* 0x000000011313a810 */ /* 0x000fe40007ffe0ff */
[----:B------:R-:W-:Y:S02]  /*0650*/  ISETP.GE.U32.AND P1, PT, R0, R5, PT ;  /* 0x000000050000720c */ /* 0x000fe40003f26070 */
[----:B------:R-:W-:Y:S02]  /*0660*/  LOP3.LUT R0, R27, R4, RZ, 0x3c, !PT ;  /* 0x000000041b007212 */ /* 0x000fe400078e3cff */
[----:B------:R-:W-:Y:S02]  /*0670*/  ISETP.NE.AND P2, PT, R4, RZ, PT ;  /* 0x000000ff0400720c */ /* 0x000fe40003f45270 */
[----:B------:R-:W-:-:S07]  /*0680*/  ISETP.GE.AND P0, PT, R0, RZ, PT ;  /* 0x000000ff0000720c */ /* 0x000fce0003f06270 */
[----:B------:R-:W-:-:S06]  /*0690*/  @P1 VIADD R19, R19, 0x1 ;  /* 0x0000000113131836 */ /* 0x000fcc0000000000 */
[----:B------:R-:W-:Y:S02]  /*06a0*/  @!P0 IADD3 R19, PT, PT, -R19, RZ, RZ ;  /* 0x000000ff13138210 */ /* 0x000fe40007ffe1ff */
[----:B------:R-:W-:-:S04]  /*06b0*/  @!P2 LOP3.LUT R19, RZ, R4, RZ, 0x33, !PT ;  /* 0x00000004ff13a212 */ /* 0x000fc800078e33ff */
[C---:B-1----:R-:W-:Y:S02]  /*06c0*/  ISETP.GE.AND P0, PT, R19.reuse, UR4, PT ;  /* 0x0000000413007c0c */ /* 0x042fe4000bf06270 */
[----:B------:R-:W-:-:S05]  /*06d0*/  IADD3 R2, PT, PT, -R19, RZ, RZ ;  /* 0x000000ff13027210 */ /* 0x000fca0007ffe1ff */
[----:B------:R-:W-:-:S06]  /*06e0*/  IMAD R2, R4, R2, R27 ;  /* 0x0000000204027224 */ /* 0x000fcc00078e021b */
[----:B------:R-:W-:Y:S05]  /*06f0*/  @P0 BRA `(.L_x_6) ;  /* 0x0000000800300947 */ /* 0x000fea0003800000 */
[----:B------:R-:W0:Y:S01]  /*0700*/  S2R R18, SR_TID.X ;  /* 0x0000000000127919 */ /* 0x000e220000002100 */
[----:B------:R-:W1:Y:S01]  /*0710*/  LDCU UR4, c[0x0][0x2f8] ;  /* 0x00005f00ff0477ac */ /* 0x000e620008000800 */
[----:B------:R-:W2:Y:S01]  /*0720*/  LDC R26, c[0x0][0x3a8] ;  /* 0x0000ea00ff1a7b82 */ /* 0x000ea20000000800 */
[----:B------:R-:W-:Y:S01]  /*0730*/  MOV R8, 0x0 ;  /* 0x0000000000087802 */ /* 0x000fe20000000f00 */
[----:B------:R-:W-:Y:S01]  /*0740*/  IMAD.MOV.U32 R6, RZ, RZ, R23 ;  /* 0x000000ffff067224 */ /* 0x000fe200078e0017 */
[----:B------:R-:W-:-:S05]  /*0750*/  MOV R7, R22 ;  /* 0x0000001600077202 */ /* 0x000fca0000000f00 */
[----:B------:R-:W3:Y:S01]  /*0760*/  LDC.64 R8, c[0x4][R8] ;  /* 0x0100000008087b82 */ /* 0x000ee20000000a00 */
[----:B-1----:R-:W-:Y:S01]  /*0770*/  VIADD R3, R23, -UR4 ;  /* 0x8000000417037c36 */ /* 0x002fe20008000000 */
[----:B------:R-:W1:Y:S04]  /*0780*/  LDCU.64 UR4, c[0x4][0x8] ;  /* 0x01000100ff0477ac */ /* 0x000e680008000a00 */
[----:B------:R4:W-:Y:S01]  /*0790*/  STL.64 [R3], R16 ;  /* 0x0000001003007387 */ /* 0x0009e20000100a00 */
[----:B--2---:R-:W-:-:S03]  /*07a0*/  ISETP.GE.U32.AND P0, PT, R26, 0x8, PT ;  /* 0x000000081a00780c */ /* 0x004fc60003f06070 */
[----:B------:R4:W-:Y:S01]  /*07b0*/  STL [R3+0x10], R2 ;  /* 0x0000100203007387 */ /* 0x0009e20000100800 */
[----:B------:R-:W-:-:S03]  /*07c0*/  P2R R0, PR, RZ, 0x1 ;  /* 0x00000001ff007803 */ /* 0x000fc60000000000 */
[----:B0-----:R4:W-:Y:S01]  /*07d0*/  STL.64 [R3+0x8], R18 ;  /* 0x0000081203007387 */ /* 0x0019e20000100a00 */
[----:B-1----:R-:W-:Y:S02]  /*07e0*/  MOV R4, UR4 ;  /* 0x0000000400047c02 */ /* 0x002fe40008000f00 */
[----:B---3--:R-:W-:-:S07]  /*07f0*/  MOV R5, UR5 ;  /* 0x0000000500057c02 */ /* 0x008fce0008000f00 */
[----:B------:R-:W-:-:S07]  /*0800*/  LEPC R20, `(.L_x_7) ;  /* 0x000000001014794e */ /* 0x000fce0000000000 */
[----:B----4-:R-:W-:Y:S05]  /*0810*/  CALL.ABS.NOINC R8 ;  /* 0x0000000008007343 */ /* 0x010fea0003c00000 */
.L_x_7:
[----:B------:R-:W0:Y:S01]  /*0820*/  LDC R0, c[0x0][0x3a8] ;  /* 0x0000ea00ff007b82 */ /* 0x000e220000000800 */
[----:B------:R-:W-:Y:S01]  /*0830*/  ISETP.GE.U32.AND P6, PT, R26, 0x8, PT ;  /* 0x000000081a00780c */ /* 0x000fe20003fc6070 */
[----:B------:R-:W-:Y:S01]  /*0840*/  IMAD.MOV.U32 R3, RZ, RZ, RZ ;  /* 0x000000ffff037224 */ /* 0x000fe200078e00ff */
[----:B------:R-:W-:Y:S01]  /*0850*/  MOV R20, RZ ;  /* 0x000000ff00147202 */ /* 0x000fe20000000f00 */
[----:B0-----:R-:W-:-:S10]  /*0860*/  IMAD R4, R19, R0, RZ ;  /* 0x0000000013047224 */ /* 0x001fd400078e02ff */
[----:B------:R-:W-:Y:S05]  /*0870*/  @!P6 BRA `(.L_x_8) ;  /* 0x0000000000c0e947 */ /* 0x000fea0003800000 */
[----:B------:R-:W-:Y:S01]  /*0880*/  HFMA2 R20, -RZ, RZ, 0, 0 ;  /* 0x00000000ff147431 */ /* 0x000fe200000001ff */
[----:B------:R-:W-:Y:S01]  /*0890*/  BSSY.RECONVERGENT B0, `(.L_x_9) ;  /* 0x000002d000007945 */ /* 0x000fe20003800200 */
[----:B------:R-:W-:Y:S01]  /*08a0*/  IADD3 R5, PT, PT, -R24, RZ, RZ ;  /* 0x000000ff18057210 */ /* 0x000fe20007ffe1ff */
[----:B------:R-:W-:Y:S01]  /*08b0*/  IMAD.MOV.U32 R3, RZ, RZ, R4 ;  /* 0x000000ffff037224 */ /* 0x000fe200078e0004 */
[----:B------:R-:W-:-:S07]  /*08c0*/  MOV R18, R2 ;  /* 0x0000000200127202 */ /* 0x000fce0000000f00 */
.L_x_10:
[----:B------:R-:W0:Y:S08]  /*08d0*/  LDC.64 R6, c[0x0][0x380] ;  /* 0x0000e000ff067b82 */ /* 0x000e300000000a00 */
[----:B------:R-:W1:Y:S08]  /*08e0*/  LDC.64 R10, c[0x0][0x388] ;  /* 0x0000e200ff0a7b82 */ /* 0x000e700000000a00 */
[----:B------:R-:W2:Y:S01]  /*08f0*/  LDC R21, c[0x0][0x3a4] ;  /* 0x0000e900ff157b82 */ /* 0x000ea20000000800 */
[----:B0-----:R-:W-:-:S05]  /*0900*/  IMAD.WIDE R6, R3, 0x4, R6 ;  /* 0x0000000403067825 */ /* 0x001fca00078e0206 */
[----:B------:R-:W3:Y:S01]  /*0910*/  LDG.E R15, desc[UR36][R6.64] ;  /* 0x00000024060f7981 */ /* 0x000ee2000c1e1900 */
[----:B-1----:R-:W-:-:S03]  /*0920*/  IMAD.WIDE R10, R18, 0x4, R10 ;  /* 0x00000004120a7825 */ /* 0x002fc600078e020a */
[----:B------:R-:W4:Y:S04]  /*0930*/  LDG.E R26, desc[UR36][R6.64+0x4] ;  /* 0x00000424061a7981 */ /* 0x000f28000c1e1900 */
[----:B------:R-:W3:Y:S01]  /*0940*/  LDG.E R14, desc[UR36][R10.64] ;  /* 0x000000240a0e7981 */ /* 0x000ee2000c1e1900 */
[----:B--2---:R-:W-:-:S05]  /*0950*/  IMAD.WIDE R8, R21, 0x4, R10 ;  /* 0x0000000415087825 */ /* 0x004fca00078e020a */
[----:B------:R-:W4:Y:S01]  /*0960*/  LDG.E R29, desc[UR36][R8.64] ;  /* 0x00000024081d7981 */ /* 0x000f22000c1e1900 */
[----:B------:R-:W-:-:S03]  /*0970*/  IMAD.WIDE R12, R21, 0x4, R8 ;  /* 0x00000004150c7825 */ /* 0x000fc600078e0208 */
[----:B------:R-:W2:Y:S04]  /*0980*/  LDG.E R8, desc[UR36][R6.64+0x8] ;  /* 0x0000082406087981 */ /* 0x000ea8000c1e1900 */
[----:B------:R-:W2:Y:S01]  /*0990*/  LDG.E R9, desc[UR36][R12.64] ;  /* 0x000000240c097981 */ /* 0x000ea2000c1e1900 */
[----:B---3--:R-:W-:Y:S01]  /*09a0*/  FFMA R11, R15, R14, R20 ;  /* 0x0000000e0f0b7223 */ /* 0x008fe20000000014 */
[C---:B------:R-:W-:Y:S02]  /*09b0*/  IMAD.WIDE R14, R21.reuse, 0x4, R12 ;  /* 0x00000004150e7825 */ /* 0x040fe400078e020c */
[----:B------:R-:W3:Y:S04]  /*09c0*/  LDG.E R20, desc[UR36][R6.64+0xc] ;  /* 0x00000c2406147981 */ /* 0x000ee8000c1e1900 */
[----:B------:R0:W3:Y:S01]  /*09d0*/  LDG.E R28, desc[UR36][R14.64] ;  /* 0x000000240e1c7981 */ /* 0x0000e2000c1e1900 */
[----:B----4-:R-:W-:Y:S01]  /*09e0*/  FFMA R29, R26, R29, R11 ;  /* 0x0000001d1a1d7223 */ /* 0x010fe2000000000b */
[----:B------:R-:W-:-:S04]  /*09f0*/  IMAD.WIDE R10, R21, 0x4, R14 ;  /* 0x00000004150a7825 */ /* 0x000fc800078e020e */
[----:B--2---:R-:W-:Y:S01]  /*0a00*/  FFMA R29, R8, R9, R29 ;  /* 0x00000009081d7223 */ /* 0x004fe2000000001d */
[C---:B------:R-:W-:Y:S02]  /*0a10*/  IMAD.WIDE R8, R21.reuse, 0x4, R10 ;  /* 0x0000000415087825 */ /* 0x040fe400078e020a */
[----:B------:R-:W2:Y:S02]  /*0a20*/  LDG.E R10, desc[UR36][R10.64] ;  /* 0x000000240a0a7981 */ /* 0x000ea4000c1e1900 */
[C---:B------:R-:W-:Y:S02]  /*0a30*/  IMAD.WIDE R12, R21.reuse, 0x4, R8 ;  /* 0x00000004150c7825 */ /* 0x040fe400078e0208 */
[----:B------:R-:W4:Y:S02]  /*0a40*/  LDG.E R9, desc[UR36][R8.64] ;  /* 0x0000002408097981 */ /* 0x000f24000c1e1900 */
[----:B0-----:R-:W-:Y:S02]  /*0a50*/  IMAD.WIDE R14, R21, 0x4, R12 ;  /* 0x00000004150e7825 */ /* 0x001fe400078e020c */
[----:B------:R-:W5:Y:S04]  /*0a60*/  LDG.E R26, desc[UR36][R12.64] ;  /* 0x000000240c1a7981 */ /* 0x000f68000c1e1900 */
[----:B------:R-:W5:Y:S04]  /*0a70*/  LDG.E R11, desc[UR36][R6.64+0x18] ;  /* 0x00001824060b7981 */ /* 0x000f68000c1e1900 */
[----:B------:R-:W5:Y:S04]  /*0a80*/  LDG.E R8, desc[UR36][R6.64+0x1c] ;  /* 0x00001c2406087981 */ /* 0x000f68000c1e1900 */
[----:B------:R-:W5:Y:S01]  /*0a90*/  LDG.E R14, desc[UR36][R14.64] ;  /* 0x000000240e0e7981 */ /* 0x000f62000c1e1900 */
[----:B---3--:R-:W-:-:S03]  /*0aa0*/  FFMA R29, R20, R28, R29 ;  /* 0x0000001c141d7223 */ /* 0x008fc6000000001d */
[----:B------:R-:W2:Y:S04]  /*0ab0*/  LDG.E R20, desc[UR36][R6.64+0x10] ;  /* 0x0000102406147981 */ /* 0x000ea8000c1e1900 */
[----:B------:R-:W4:Y:S01]  /*0ac0*/  LDG.E R28, desc[UR36][R6.64+0x14] ;  /* 0x00001424061c7981 */ /* 0x000f22000c1e1900 */
[----:B------:R-:W-:-:S04]  /*0ad0*/  IADD3 R5, PT, PT, R5, 0x8, RZ ;  /* 0x0000000805057810 */ /* 0x000fc80007ffe0ff */
[----:B------:R-:W-:Y:S01]  /*0ae0*/  ISETP.NE.AND P0, PT, R5, RZ, PT ;  /* 0x000000ff0500720c */ /* 0x000fe20003f05270 */
[----:B------:R-:W-:Y:S01]  /*0af0*/  IMAD R18, R21, 0x8, R18 ;  /* 0x0000000815127824 */ /* 0x000fe200078e0212 */
[----:B------:R-:W-:Y:S01]  /*0b00*/  IADD3 R3, PT, PT, R3, 0x8, RZ ;  /* 0x0000000803037810 */ /* 0x000fe20007ffe0ff */
[----:B--2---:R-:W-:-:S04]  /*0b10*/  FFMA R29, R20, R10, R29 ;  /* 0x0000000a141d7223 */ /* 0x004fc8000000001d */
[----:B----4-:R-:W-:-:S04]  /*0b20*/  FFMA R28, R28, R9, R29 ;  /* 0x000000091c1c7223 */ /* 0x010fc8000000001d */
[----:B-----5:R-:W-:-:S04]  /*0b30*/  FFMA R11, R11, R26, R28 ;  /* 0x0000001a0b0b7223 */ /* 0x020fc8000000001c */
[----:B------:R-:W-:Y:S01]  /*0b40*/  FFMA R20, R8, R14, R11 ;  /* 0x0000000e08147223 */ /* 0x000fe2000000000b */
[----:B------:R-:W-:Y:S06]  /*0b50*/  @P0 BRA `(.L_x_10) ;  /* 0xfffffffc005c0947 */ /* 0x000fec000383ffff */
[----:B------:R-:W-:Y:S05]  /*0b60*/  BSYNC.RECONVERGENT B0 ;  /* 0x0000000000007941 */ /* 0x000fea0003800200 */
.L_x_9:
[----:B------:R-:W-:-:S07]  /*0b70*/  MOV R3, R24 ;  /* 0x0000001800037202 */ /* 0x000fce0000000f00 */
.L_x_8:
[----:B------:R-:W0:Y:S02]  /*0b80*/  LDCU UR4, c[0x0][0x3a8] ;  /* 0x00007500ff0477ac */ /* 0x000e240008000800 */
[----:B0-----:R-:W-:-:S04]  /*0b90*/  ULOP3.LUT UR4, UR4, 0x7, URZ, 0xc0, !UPT ;  /* 0x0000000704047892 */ /* 0x001fc8000f8ec0ff */
[----:B------:R-:W-:-:S09]  /*0ba0*/  UISETP.NE.AND UP0, UPT, UR4, URZ, UPT ;  /* 0x000000ff0400728c */ /* 0x000fd2000bf05270 */
[----:B------:R-:W-:Y:S05]  /*0bb0*/  BRA.U !UP0, `(.L_x_11) ;  /* 0x0000000108dc7547 */ /* 0x000fea000b800000 */
[----:B------:R-:W-:Y:S01]  /*0bc0*/  UIADD3 UR4, UPT, UPT, UR4, -0x1, URZ ;  /* 0xffffffff04047890 */ /* 0x000fe2000fffe0ff */
[----:B------:R-:W-:-:S03]  /*0bd0*/  ISETP.NE.AND P0, PT, R25, RZ, PT ;  /* 0x000000ff1900720c */ /* 0x000fc60003f05270 */
[----:B------:R-:W-:-:S09]  /*0be0*/  UISETP.GE.U32.AND UP0, UPT, UR4, 0x3, UPT ;  /* 0x000000030400788c */ /* 0x000fd2000bf06070 */
[----:B------:R-:W-:Y:S05]  /*0bf0*/  BRA.U !UP0, `(.L_x_12) ;  /* 0x00000001085c7547 */ /* 0x000fea000b800000 */
[----:B------:R-:W0:Y:S01]  /*0c00*/  LDC R15, c[0x0][0x3a4] ;  /* 0x0000e900ff0f7b82 */ /* 0x000e220000000800 */
[----:B------:R-:W-:-:S07]  /*0c10*/  IMAD.IADD R5, R4, 0x1, R3 ;  /* 0x0000000104057824 */ /* 0x000fce00078e0203 */
[----:B------:R-:W1:Y:S08]  /*0c20*/  LDC.64 R12, c[0x0][0x388] ;  /* 0x0000e200ff0c7b82 */ /* 0x000e700000000a00 */
[----:B------:R-:W2:Y:S01]  /*0c30*/  LDC.64 R10, c[0x0][0x380] ;  /* 0x0000e000ff0a7b82 */ /* 0x000ea20000000a00 */
[----:B0-----:R-:W-:-:S04]  /*0c40*/  IMAD R7, R3, R15, R2 ;  /* 0x0000000f03077224 */ /* 0x001fc800078e0202 */
[----:B-1----:R-:W-:-:S04]  /*0c50*/  IMAD.WIDE R12, R7, 0x4, R12 ;  /* 0x00000004070c7825 */ /* 0x002fc800078e020c */
[----:B------:R-:W-:Y:S02]  /*0c60*/  IMAD.WIDE R6, R15, 0x4, R12 ;  /* 0x000000040f067825 */ /* 0x000fe400078e020c */
[----:B------:R-:W3:Y:S02]  /*0c70*/  LDG.E R12, desc[UR36][R12.64] ;  /* 0x000000240c0c7981 */ /* 0x000ee4000c1e1900 */
[----:B--2---:R-:W-:-:S04]  /*0c80*/  IMAD.WIDE R10, R5, 0x4, R10 ;  /* 0x00000004050a7825 */ /* 0x004fc800078e020a */
[C---:B------:R-:W-:Y:S01]  /*0c90*/  IMAD.WIDE R8, R15.reuse, 0x4, R6 ;  /* 0x000000040f087825 */ /* 0x040fe200078e0206 */
[----:B------:R-:W3:Y:S04]  /*0ca0*/  LDG.E R5, desc[UR36][R10.64] ;  /* 0x000000240a057981 */ /* 0x000ee8000c1e1900 */
[----:B------:R-:W2:Y:S01]  /*0cb0*/  LDG.E R6, desc[UR36][R6.64] ;  /* 0x0000002406067981 */ /* 0x000ea2000c1e1900 */
[----:B------:R-:W-:-:S03]  /*0cc0*/  IMAD.WIDE R14, R15, 0x4, R8 ;  /* 0x000000040f0e7825 */ /* 0x000fc600078e0208 */
[----:B------:R-:W2:Y:S04]  /*0cd0*/  LDG.E R26, desc[UR36][R10.64+0x4] ;  /* 0x000004240a1a7981 */ /* 0x000ea8000c1e1900 */
[----:B------:R-:W4:Y:S04]  /*0ce0*/  LDG.E R18, desc[UR36][R8.64] ;  /* 0x0000002408127981 */ /* 0x000f28000c1e1900 */
[----:B------:R-:W4:Y:S04]  /*0cf0*/  LDG.E R28, desc[UR36][R10.64+0x8] ;  /* 0x000008240a1c7981 */ /* 0x000f28000c1e1900 */
[----:B------:R-:W5:Y:S04]  /*0d00*/  LDG.E R21, desc[UR36][R10.64+0xc] ;  /* 0x00000c240a157981 */ /* 0x000f68000c1e1900 */
[----:B------:R-:W5:Y:S01]  /*0d10*/  LDG.E R14, desc[UR36][R14.64] ;  /* 0x000000240e0e7981 */ /* 0x000f62000c1e1900 */
[----:B------:R-:W-:Y:S01]  /*0d20*/  IADD3 R3, PT, PT, R3, 0x4, RZ ;  /* 0x0000000403037810 */ /* 0x000fe20007ffe0ff */
[----:B---3--:R-:W-:-:S04]  /*0d30*/  FFMA R5, R5, R12, R20 ;  /* 0x0000000c05057223 */ /* 0x008fc80000000014 */
[----:B--2---:R-:W-:-:S04]  /*0d40*/  FFMA R5, R26, R6, R5 ;  /* 0x000000061a057223 */ /* 0x004fc80000000005 */
[----:B----4-:R-:W-:-:S04]  /*0d50*/  FFMA R5, R28, R18, R5 ;  /* 0x000000121c057223 */ /* 0x010fc80000000005 */
[----:B-----5:R-:W-:-:S07]  /*0d60*/  FFMA R20, R21, R14, R5 ;  /* 0x0000000e15147223 */ /* 0x020fce0000000005 */
.L_x_12:
[----:B------:R-:W-:Y:S05]  /*0d70*/  @!P0 BRA `(.L_x_11) ;  /* 0x00000000006c8947 */ /* 0x000fea0003800000 */
[----:B------:R-:W-:Y:S01]  /*0d80*/  ISETP.NE.AND P0, PT, R25, 0x1, PT ;  /* 0x000000011900780c */ /* 0x000fe20003f05270 */
[----:B------:R-:W0:Y:S01]  /*0d90*/  LDC.64 R12, c[0x0][0x388] ;  /* 0x0000e200ff0c7b82 */ /* 0x000e220000000a00 */
[----:B------:R-:W-:-:S07]  /*0da0*/  LOP3.LUT P1, RZ, R0, 0x1, RZ, 0xc0, !PT ;  /* 0x0000000100ff7812 */ /* 0x000fce000782c0ff */
[----:B------:R-:W1:Y:S04]  /*0db0*/  LDC.64 R6, c[0x0][0x380] ;  /* 0x0000e000ff067b82 */ /* 0x000e680000000a00 */
[----:B------:R-:W-:-:S04]  /*0dc0*/  @P0 IADD3 R15, PT, PT, R4, R3, RZ ;  /* 0x00000003040f0210 */ /* 0x000fc80007ffe0ff */
[----:B------:R-:W2:Y:S08]  /*0dd0*/  @P0 LDC R5, c[0x0][0x3a4] ;  /* 0x0000e900ff050b82 */ /* 0x000eb00000000800 */
[----:B------:R-:W3:Y:S08]  /*0de0*/  @P1 LDC R0, c[0x0][0x3a4] ;  /* 0x0000e900ff001b82 */ /* 0x000ef00000000800 */
[----:B------:R-:W4:Y:S01]  /*0df0*/  LDC.64 R8, c[0x0][0x380] ;  /* 0x0000e000ff087b82 */ /* 0x000f220000000a00 */
[----:B-1----:R-:W-:-:S07]  /*0e00*/  @P0 IMAD.WIDE R6, R15, 0x4, R6 ;  /* 0x000000040f060825 */ /* 0x002fce00078e0206 */
[----:B------:R-:W1:Y:S01]  /*0e10*/  LDC.64 R10, c[0x0][0x388] ;  /* 0x0000e200ff0a7b82 */ /* 0x000e620000000a00 */
[C---:B--2---:R-:W-:Y:S02]  /*0e20*/  @P0 IMAD R21, R3.reuse, R5, R2 ;  /* 0x0000000503150224 */ /* 0x044fe400078e0202 */
[----:B------:R-:W-:Y:S02]  /*0e30*/  @P0 VIADD R3, R3, 0x2 ;  /* 0x0000000203030836 */ /* 0x000fe40000000000 */
[----:B0-----:R-:W-:-:S03]  /*0e40*/  @P0 IMAD.WIDE R12, R21, 0x4, R12 ;  /* 0x00000004150c0825 */ /* 0x001fc600078e020c */
[----:B------:R-:W-:Y:S01]  /*0e50*/  @P1 IADD3 R21, PT, PT, R4, R3, RZ ;  /* 0x0000000304151210 */ /* 0x000fe20007ffe0ff */
[----:B---3--:R-:W-:Y:S01]  /*0e60*/  @P1 IMAD R29, R3, R0, R2 ;  /* 0x00000000031d1224 */ /* 0x008fe200078e0202 */
[----:B------:R-:W2:Y:S01]  /*0e70*/  @P0 LDG.E R15, desc[UR36][R12.64] ;  /* 0x000000240c0f0981 */ /* 0x000ea2000c1e1900 */
[----:B------:R-:W-:-:S03]  /*0e80*/  @P0 IMAD.WIDE R4, R5, 0x4, R12 ;  /* 0x0000000405040825 */ /* 0x000fc600078e020c */
[----:B------:R-:W2:Y:S01]  /*0e90*/  @P0 LDG.E R3, desc[UR36][R6.64] ;  /* 0x0000002406030981 */ /* 0x000ea2000c1e1900 */
[----:B----4-:R-:W-:-:S03]  /*0ea0*/  @P1 IMAD.WIDE R8, R21, 0x4, R8 ;  /* 0x0000000415081825 */ /* 0x010fc600078e0208 */
[----:B------:R-:W3:Y:S04]  /*0eb0*/  @P0 LDG.E R0, desc[UR36][R6.64+0x4] ;  /* 0x0000042406000981 */ /* 0x000ee8000c1e1900 */
[----:B------:R-:W3:Y:S01]  /*0ec0*/  @P0 LDG.E R4, desc[UR36][R4.64] ;  /* 0x0000002404040981 */ /* 0x000ee2000c1e1900 */
[----:B-1----:R-:W-:-:S03]  /*0ed0*/  @P1 IMAD.WIDE R10, R29, 0x4, R10 ;  /* 0x000000041d0a1825 */ /* 0x002fc600078e020a */
[----:B------:R-:W4:Y:S04]  /*0ee0*/  @P1 LDG.E R9, desc[UR36][R8.64] ;  /* 0x0000002408091981 */ /* 0x000f28000c1e1900 */
[----:B------:R-:W4:Y:S01]  /*0ef0*/  @P1 LDG.E R10, desc[UR36][R10.64] ;  /* 0x000000240a0a1981 */ /* 0x000f22000c1e1900 */
[----:B--2---:R-:W-:-:S04]  /*0f00*/  @P0 FFMA R3, R3, R15, R20 ;  /* 0x0000000f03030223 */ /* 0x004fc80000000014 */
[----:B---3--:R-:W-:-:S04]  /*0f10*/  @P0 FFMA R20, R0, R4, R3 ;  /* 0x0000000400140223 */ /* 0x008fc80000000003 */
[----:B----4-:R-:W-:-:S07]  /*0f20*/  @P1 FFMA R20, R9, R10, R20 ;  /* 0x0000000a09141223 */ /* 0x010fce0000000014 */
.L_x_11:
[----:B------:R-:W0:Y:S01]  /*0f30*/  LDC.64 R4, c[0x0][0x390] ;  /* 0x0000e400ff047b82 */ /* 0x000e220000000a00 */
[----:B------:R-:W1:Y:S02]  /*0f40*/  LDCU UR4, c[0x0][0x3a4] ;  /* 0x00007480ff0477ac */ /* 0x000e640008000800 */
[----:B-1----:R-:W-:-:S04]  /*0f50*/  IMAD R19, R19, UR4, R2 ;  /* 0x0000000413137c24 */ /* 0x002fc8000f8e0202 */
[C---:B0-----:R-:W-:Y:S02]  /*0f60*/  IMAD.WIDE R2, R19.reuse, 0x4, R4 ;  /* 0x0000000413027825 */ /* 0x041fe400078e0204 */
[----:B------:R-:W0:Y:S04]  /*0f70*/  LDC.64 R4, c[0x0][0x398] ;  /* 0x0000e600ff047b82 */ /* 0x000e280000000a00 */
[----:B------:R-:W2:Y:S01]  /*0f80*/  LDG.E R3, desc[UR36][R2.64] ;  /* 0x0000002402037981 */ /* 0x000ea2000c1e1900 */
[----:B0-----:R-:W-:-:S04]  /*0f90*/  IMAD.WIDE R4, R19, 0x4, R4 ;  /* 0x0000000413047825 */ /* 0x001fc800078e0204 */
[----:B--2---:R-:W-:-:S05]  /*0fa0*/  FADD R7, R3, R20 ;  /* 0x0000001403077221 */ /* 0x004fca0000000000 */
[----:B------:R0:W-:Y:S02]  /*0fb0*/  STG.E desc[UR36][R4.64], R7 ;  /* 0x0000000704007986 */ /* 0x0001e4000c101924 */
.L_x_6:
[----:B------:R-:W-:Y:S05]  /*0fc0*/  BSYNC.RECONVERGENT B6 ;  /* 0x0000000000067941 */ /* 0x000fea0003800200 */
.L_x_5:
[----:B------:R-:W1:Y:S01]  /*0fd0*/  LDCU.64 UR4, c[0x0][0x3a0] ;  /* 0x00007400ff0477ac */ /* 0x000e620008000a00 */
[----:B------:R-:W-:Y:S01]  /*0fe0*/  IADD3 R27, PT, PT, R16, R27, RZ ;  /* 0x0000001b101b7210 */ /* 0x000fe20007ffe0ff */
[----:B-1----:R-:W-:-:S06]  /*0ff0*/  UIMAD UR4, UR5, UR4, URZ ;  /* 0x00000004050472a4 */ /* 0x002fcc000f8e02ff */
[----:B------:R-:W-:-:S13]  /*1000*/  ISETP.GE.AND P0, PT, R27, UR4, PT ;  /* 0x000000041b007c0c */ /* 0x000fda000bf06270 */
[----:B------:R-:W-:Y:S05]  /*1010*/  @!P0 BRA `(.L_x_13) ;  /* 0xfffffff400408947 */ /* 0x000fea000383ffff */
[----:B------:R-:W-:Y:S05]  /*1020*/  EXIT ;  /* 0x000000000000794d */ /* 0x000fea0003800000 */
.L_x_14:
[----:B------:R-:W-:-:S00]  /*1030*/  BRA `(.L_x_14) ;  /* 0xfffffffc00fc7947 */ /* 0x000fc0000383ffff */
[----:B------:R-:W-:-:S00]  /*1040*/  NOP ;  /* 0x0000000000007918 */ /* 0x000fc00000000000 */
        /* <DEDUP_REMOVED lines=11> */
.L_x_15:


//--------------------- .nv.global.init           --------------------------
	.section	.nv.global.init,"aw",@progbits
.nv.global.init:
	.type		$str,@object
	.size		$str,(.L_0 - $str)
$str:
        /*0000*/ 	.byte	0x42, 0x6c, 0x6f, 0x63, 0x6b, 0x44, 0x69, 0x6d, 0x2e, 0x78, 0x3a, 0x20, 0x25, 0x64, 0x2c, 0x20
        /*0010*/ 	.byte	0x42, 0x6c, 0x6f, 0x63, 0x6b, 0x49, 0x64, 0x2e, 0x78, 0x3a, 0x20, 0x25, 0x64, 0x2c, 0x20, 0x54
        /*0020*/ 	.byte	0x72, 0x65, 0x61, 0x64, 0x49, 0x64, 0x2e, 0x78, 0x3a, 0x20, 0x25, 0x64, 0x2c, 0x20, 0x72, 0x6f
        /*0030*/ 	.byte	0x77, 0x20, 0x3d, 0x20, 0x25, 0x64, 0x2c, 0x20, 0x63, 0x6f, 0x6c, 0x20, 0x3d, 0x20, 0x25, 0x64
        /*0040*/ 	.byte	0x0a, 0x00
.L_0:


//--------------------- .nv.shared.reserved.0     --------------------------
	.section	.nv.shared.reserved.0,"aw",@nobits
	.weak		__nv_reservedSMEM_offset_0_alias
	.size		__nv_reservedSMEM_offset_0_alias, 0, 64
	.other		__nv_reservedSMEM_offset_0_alias,@"STO_CUDA_RESERVED_SHARED STV_DEFAULT"
__nv_reservedSMEM_offset_0_alias:
	.zero		0
	.zero		64


//--------------------- .nv.constant0._Z12addmm_kernelPfS_S_S_iii --------------------------
	.section	.nv.constant0._Z12addmm_kernelPfS_S_S_iii,"a",@progbits
	.sectionflags	@""
	.align	4
.nv.constant0._Z12addmm_kernelPfS_S_S_iii:
	.zero		940


//--------------------- SYMBOLS --------------------------

	.type		.nv.reservedSmem.offset0,@object
	.size		.nv.reservedSmem.offset0,0x4
	.type		vprintf,@function
